//
// Generated by NVIDIA NVVM Compiler
//
// Compiler Build ID: CL-36424714
// Cuda compilation tools, release 13.0, V13.0.88
// Based on NVVM 20.0.0
//

.version 9.0
.target sm_100
.address_size 64

	// .globl	_Z9incKernelPiS_ii

.visible .entry _Z9incKernelPiS_ii(
	.param .u64 .ptr .align 1 _Z9incKernelPiS_ii_param_0,
	.param .u64 .ptr .align 1 _Z9incKernelPiS_ii_param_1,
	.param .u32 _Z9incKernelPiS_ii_param_2,
	.param .u32 _Z9incKernelPiS_ii_param_3
)
{
	.reg .pred 	%p<12>;
	.reg .b32 	%r<77>;
	.reg .b64 	%rd<8>;

	ld.param.u64 	%rd3, [_Z9incKernelPiS_ii_param_0];
	ld.param.u64 	%rd4, [_Z9incKernelPiS_ii_param_1];
	ld.param.u32 	%r12, [_Z9incKernelPiS_ii_param_2];
	ld.param.u32 	%r11, [_Z9incKernelPiS_ii_param_3];
	mov.u32 	%r13, %ctaid.x;
	mov.u32 	%r14, %ntid.x;
	mov.u32 	%r15, %tid.x;
	mad.lo.s32 	%r1, %r13, %r14, %r15;
	setp.ge.s32 	%p1, %r1, %r12;
	setp.lt.s32 	%p2, %r11, 1;
	or.pred  	%p3, %p1, %p2;
	@%p3 bra 	$L__BB0_13;
	cvta.to.global.u64 	%rd5, %rd4;
	cvta.to.global.u64 	%rd6, %rd3;
	mul.wide.s32 	%rd7, %r1, 4;
	add.s64 	%rd1, %rd5, %rd7;
	add.s64 	%rd2, %rd6, %rd7;
	and.b32  	%r2, %r11, 15;
	setp.lt.u32 	%p4, %r11, 16;
	@%p4 bra 	$L__BB0_4;
	and.b32  	%r16, %r11, 2147483632;
	neg.s32 	%r75, %r16;
$L__BB0_3:
	.pragma "nounroll";
	ld.global.u32 	%r17, [%rd1];
	add.s32 	%r18, %r17, 1;
	st.global.u32 	[%rd2], %r18;
	ld.global.u32 	%r19, [%rd1];
	add.s32 	%r20, %r19, 1;
	st.global.u32 	[%rd2], %r20;
	ld.global.u32 	%r21, [%rd1];
	add.s32 	%r22, %r21, 1;
	st.global.u32 	[%rd2], %r22;
	ld.global.u32 	%r23, [%rd1];
	add.s32 	%r24, %r23, 1;
	st.global.u32 	[%rd2], %r24;
	ld.global.u32 	%r25, [%rd1];
	add.s32 	%r26, %r25, 1;
	st.global.u32 	[%rd2], %r26;
	ld.global.u32 	%r27, [%rd1];
	add.s32 	%r28, %r27, 1;
	st.global.u32 	[%rd2], %r28;
	ld.global.u32 	%r29, [%rd1];
	add.s32 	%r30, %r29, 1;
	st.global.u32 	[%rd2], %r30;
	ld.global.u32 	%r31, [%rd1];
	add.s32 	%r32, %r31, 1;
	st.global.u32 	[%rd2], %r32;
	ld.global.u32 	%r33, [%rd1];
	add.s32 	%r34, %r33, 1;
	st.global.u32 	[%rd2], %r34;
	ld.global.u32 	%r35, [%rd1];
	add.s32 	%r36, %r35, 1;
	st.global.u32 	[%rd2], %r36;
	ld.global.u32 	%r37, [%rd1];
	add.s32 	%r38, %r37, 1;
	st.global.u32 	[%rd2], %r38;
	ld.global.u32 	%r39, [%rd1];
	add.s32 	%r40, %r39, 1;
	st.global.u32 	[%rd2], %r40;
	ld.global.u32 	%r41, [%rd1];
	add.s32 	%r42, %r41, 1;
	st.global.u32 	[%rd2], %r42;
	ld.global.u32 	%r43, [%rd1];
	add.s32 	%r44, %r43, 1;
	st.global.u32 	[%rd2], %r44;
	ld.global.u32 	%r45, [%rd1];
	add.s32 	%r46, %r45, 1;
	st.global.u32 	[%rd2], %r46;
	ld.global.u32 	%r47, [%rd1];
	add.s32 	%r48, %r47, 1;
	st.global.u32 	[%rd2], %r48;
	add.s32 	%r75, %r75, 16;
	setp.ne.s32 	%p5, %r75, 0;
	@%p5 bra 	$L__BB0_3;
$L__BB0_4:
	setp.eq.s32 	%p6, %r2, 0;
	@%p6 bra 	$L__BB0_13;
	and.b32  	%r6, %r11, 7;
	setp.lt.u32 	%p7, %r2, 8;
	@%p7 bra 	$L__BB0_7;
	ld.global.u32 	%r49, [%rd1];
	add.s32 	%r50, %r49, 1;
	st.global.u32 	[%rd2], %r50;
	ld.global.u32 	%r51, [%rd1];
	add.s32 	%r52, %r51, 1;
	st.global.u32 	[%rd2], %r52;
	ld.global.u32 	%r53, [%rd1];
	add.s32 	%r54, %r53, 1;
	st.global.u32 	[%rd2], %r54;
	ld.global.u32 	%r55, [%rd1];
	add.s32 	%r56, %r55, 1;
	st.global.u32 	[%rd2], %r56;
	ld.global.u32 	%r57, [%rd1];
	add.s32 	%r58, %r57, 1;
	st.global.u32 	[%rd2], %r58;
	ld.global.u32 	%r59, [%rd1];
	add.s32 	%r60, %r59, 1;
	st.global.u32 	[%rd2], %r60;
	ld.global.u32 	%r61, [%rd1];
	add.s32 	%r62, %r61, 1;
	st.global.u32 	[%rd2], %r62;
	ld.global.u32 	%r63, [%rd1];
	add.s32 	%r64, %r63, 1;
	st.global.u32 	[%rd2], %r64;
$L__BB0_7:
	setp.eq.s32 	%p8, %r6, 0;
	@%p8 bra 	$L__BB0_13;
	and.b32  	%r7, %r11, 3;
	setp.lt.u32 	%p9, %r6, 4;
	@%p9 bra 	$L__BB0_10;
	ld.global.u32 	%r65, [%rd1];
	add.s32 	%r66, %r65, 1;
	st.global.u32 	[%rd2], %r66;
	ld.global.u32 	%r67, [%rd1];
	add.s32 	%r68, %r67, 1;
	st.global.u32 	[%rd2], %r68;
	ld.global.u32 	%r69, [%rd1];
	add.s32 	%r70, %r69, 1;
	st.global.u32 	[%rd2], %r70;
	ld.global.u32 	%r71, [%rd1];
	add.s32 	%r72, %r71, 1;
	st.global.u32 	[%rd2], %r72;
$L__BB0_10:
	setp.eq.s32 	%p10, %r7, 0;
	@%p10 bra 	$L__BB0_13;
	neg.s32 	%r76, %r7;
$L__BB0_12:
	.pragma "nounroll";
	ld.global.u32 	%r73, [%rd1];
	add.s32 	%r74, %r73, 1;
	st.global.u32 	[%rd2], %r74;
	add.s32 	%r76, %r76, 1;
	setp.ne.s32 	%p11, %r76, 0;
	@%p11 bra 	$L__BB0_12;
$L__BB0_13:
	ret;

}


// ===== COMPILED SASS (sm_100) =====

	.target	sm_100

	.elftype	@"ET_EXEC"


//--------------------- .note.nv.tkinfo           --------------------------
	.section	.note.nv.tkinfo,"",@"SHT_NOTE"
	.sectionflags	@"SHF_NOTE_NV_TKINFO"
	.tkinfo
        /*0018*/ 	.word	0x00000002
        /*0030*/ 	.string	""
        /*0030*/ 	.string	"ptxas"
        /*0030*/ 	.string	"Cuda compilation tools, release 13.0, V13.0.88"
        /*0030*/ 	.string	"Build cuda_13.0.r13.0/compiler.36424714_0"
        /*0030*/ 	.string	"-arch sm_100 -m 64 "



//--------------------- .note.nv.cuinfo           --------------------------
	.section	.note.nv.cuinfo,"",@"SHT_NOTE"
	.sectionflags	@"SHF_NOTE_NV_CUINFO"
        /*0018*/ 	.short	0x0002
        /*001a*/ 	.short	0x0064
        /*001c*/ 	.short	0x0082
	.zero		2


//--------------------- .nv.info                  --------------------------
	.section	.nv.info,"",@"SHT_CUDA_INFO"
	.align	4


	//----- nvinfo : EIATTR_REGCOUNT
	.align		4
        /*0000*/ 	.byte	0x04, 0x2f
        /*0002*/ 	.short	(.L_1 - .L_0)
	.align		4
.L_0:
        /*0004*/ 	.word	index@(_Z9incKernelPiS_ii)
        /*0008*/ 	.word	0x00000012


	//----- nvinfo : EIATTR_FRAME_SIZE
	.align		4
.L_1:
        /*000c*/ 	.byte	0x04, 0x11
        /*000e*/ 	.short	(.L_3 - .L_2)
	.align		4
.L_2:
        /*0010*/ 	.word	index@(_Z9incKernelPiS_ii)
        /*0014*/ 	.word	0x00000000


	//----- nvinfo : EIATTR_MIN_STACK_SIZE
	.align		4
.L_3:
        /*0018*/ 	.byte	0x04, 0x12
        /*001a*/ 	.short	(.L_5 - .L_4)
	.align		4
.L_4:
        /*001c*/ 	.word	index@(_Z9incKernelPiS_ii)
        /*0020*/ 	.word	0x00000000
.L_5:


//--------------------- .nv.compat                --------------------------
	.section	.nv.compat,"",@"SHT_CUDA_COMPAT_INFO"
	.align	4
        /*0000*/ 	.byte	0x02, 0x09, 0x00, 0x00, 0x02, 0x02, 0x01, 0x00, 0x02, 0x05, 0x05, 0x00, 0x03, 0x07, 0x01, 0x01
        /*0010*/ 	.byte	0x02, 0x03, 0x00, 0x00, 0x02, 0x06, 0x01, 0x00, 0x04, 0x0b, 0x08, 0x00, 0x09, 0x00, 0x00, 0x00
        /*0020*/ 	.byte	0x00, 0x00, 0x00, 0x00


//--------------------- .nv.info._Z9incKernelPiS_ii --------------------------
	.section	.nv.info._Z9incKernelPiS_ii,"",@"SHT_CUDA_INFO"
	.sectionflags	@""
	.align	4


	//----- nvinfo : EIATTR_CUDA_API_VERSION
	.align		4
        /*0000*/ 	.byte	0x04, 0x37
        /*0002*/ 	.short	(.L_7 - .L_6)
.L_6:
        /*0004*/ 	.word	0x00000082


	//----- nvinfo : EIATTR_KPARAM_INFO
	.align		4
.L_7:
        /*0008*/ 	.byte	0x04, 0x17
        /*000a*/ 	.short	(.L_9 - .L_8)
.L_8:
        /*000c*/ 	.word	0x00000000
        /*0010*/ 	.short	0x0003
        /*0012*/ 	.short	0x0014
        /*0014*/ 	.byte	0x00, 0xf0, 0x11, 0x00


	//----- nvinfo : EIATTR_KPARAM_INFO
	.align		4
.L_9:
        /*0018*/ 	.byte	0x04, 0x17
        /*001a*/ 	.short	(.L_11 - .L_10)
.L_10:
        /*001c*/ 	.word	0x00000000
        /*0020*/ 	.short	0x0002
        /*0022*/ 	.short	0x0010
        /*0024*/ 	.byte	0x00, 0xf0, 0x11, 0x00


	//----- nvinfo : EIATTR_KPARAM_INFO
	.align		4
.L_11:
        /*0028*/ 	.byte	0x04, 0x17
        /*002a*/ 	.short	(.L_13 - .L_12)
.L_12:
        /*002c*/ 	.word	0x00000000
        /*0030*/ 	.short	0x0001
        /*0032*/ 	.short	0x0008
        /*0034*/ 	.byte	0x00, 0xf5, 0x21, 0x00


	//----- nvinfo : EIATTR_KPARAM_INFO
	.align		4
.L_13:
        /*0038*/ 	.byte	0x04, 0x17
        /*003a*/ 	.short	(.L_15 - .L_14)
.L_14:
        /*003c*/ 	.word	0x00000000
        /*0040*/ 	.short	0x0000
        /*0042*/ 	.short	0x0000
        /*0044*/ 	.byte	0x00, 0xf5, 0x21, 0x00


	//----- nvinfo : EIATTR_SPARSE_MMA_MASK
	.align		4
.L_15:
        /*0048*/ 	.byte	0x03, 0x50
        /*004a*/ 	.short	0x0000


	//----- nvinfo : EIATTR_MAXREG_COUNT
	.align		4
        /*004c*/ 	.byte	0x03, 0x1b
        /*004e*/ 	.short	0x00ff


	//----- nvinfo : EIATTR_MERCURY_ISA_VERSION
	.align		4
        /*0050*/ 	.byte	0x03, 0x5f
        /*0052*/ 	.short	0x0101


	//----- nvinfo : EIATTR_VRC_CTA_INIT_COUNT
	.align		4
        /*0054*/ 	.byte	0x02, 0x4a
	.zero		1
	.zero		1


	//----- nvinfo : EIATTR_EXIT_INSTR_OFFSETS
	.align		4
        /*0058*/ 	.byte	0x04, 0x1c
        /*005a*/ 	.short	(.L_17 - .L_16)


	//   ....[0]....
.L_16:
        /*005c*/ 	.word	0x00000080


	//   ....[1]....
        /*0060*/ 	.word	0x00000470


	//   ....[2]....
        /*0064*/ 	.word	0x00000640


	//   ....[3]....
        /*0068*/ 	.word	0x00000750


	//   ....[4]....
        /*006c*/ 	.word	0x000007d0


	//----- nvinfo : EIATTR_CBANK_PARAM_SIZE
	.align		4
.L_17:
        /*0070*/ 	.byte	0x03, 0x19
        /*0072*/ 	.short	0x0018


	//----- nvinfo : EIATTR_PARAM_CBANK
	.align		4
        /*0074*/ 	.byte	0x04, 0x0a
        /*0076*/ 	.short	(.L_19 - .L_18)
	.align		4
.L_18:
        /*0078*/ 	.word	index@(.nv.constant0._Z9incKernelPiS_ii)
        /*007c*/ 	.short	0x0380
        /*007e*/ 	.short	0x0018


	//----- nvinfo : EIATTR_SW_WAR
	.align		4
.L_19:
        /*0080*/ 	.byte	0x04, 0x36
        /*0082*/ 	.short	(.L_21 - .L_20)
.L_20:
        /*0084*/ 	.word	0x00000008
.L_21:


//--------------------- .nv.callgraph             --------------------------
	.section	.nv.callgraph,"",@"SHT_CUDA_CALLGRAPH"
	.align	4
	.sectionentsize	8
	.align		4
        /*0000*/ 	.word	0x00000000
	.align		4
        /*0004*/ 	.word	0xffffffff
	.align		4
        /*0008*/ 	.word	0x00000000
	.align		4
        /*000c*/ 	.word	0xfffffffe
	.align		4
        /*0010*/ 	.word	0x00000000
	.align		4
        /*0014*/ 	.word	0xfffffffd
	.align		4
        /*0018*/ 	.word	0x00000000
	.align		4
        /*001c*/ 	.word	0xfffffffc


//--------------------- .text._Z9incKernelPiS_ii  --------------------------
	.section	.text._Z9incKernelPiS_ii,"ax",@progbits
	.align	128
        .global         _Z9incKernelPiS_ii
        .type           _Z9incKernelPiS_ii,@function
        .size           _Z9incKernelPiS_ii,(.L_x_6 - _Z9incKernelPiS_ii)
        .other          _Z9incKernelPiS_ii,@"STO_CUDA_ENTRY STV_DEFAULT"
_Z9incKernelPiS_ii:
.text._Z9incKernelPiS_ii:
[----:B------:R-:W-:Y:S01]  /*0000*/  LDC R1, c[0x0][0x37c] ;  /* 0x0000df00ff017b82 */ /* 0x000fe20000000800 */
[----:B------:R-:W0:Y:S07]  /*0010*/  S2R R0, SR_TID.X ;  /* 0x0000000000007919 */ /* 0x000e2e0000002100 */
[----:B------:R-:W0:Y:S08]  /*0020*/  S2UR UR4, SR_CTAID.X ;  /* 0x00000000000479c3 */ /* 0x000e300000002500 */
[----:B------:R-:W0:Y:S08]  /*0030*/  LDC R9, c[0x0][0x360] ;  /* 0x0000d800ff097b82 */ /* 0x000e300000000800 */
[----:B------:R-:W1:Y:S01]  /*0040*/  LDC.64 R2, c[0x0][0x390] ;  /* 0x0000e400ff027b82 */ /* 0x000e620000000a00 */
[----:B0-----:R-:W-:Y:S01]  /*0050*/  IMAD R9, R9, UR4, R0 ;  /* 0x0000000409097c24 */ /* 0x001fe2000f8e0200 */
[----:B-1----:R-:W-:-:S04]  /*0060*/  ISETP.GE.AND P0, PT, R3, 0x1, PT ;  /* 0x000000010300780c */ /* 0x002fc80003f06270 */
[----:B------:R-:W-:-:S13]  /*0070*/  ISETP.GE.OR P0, PT, R9, R2, !P0 ;  /* 0x000000020900720c */ /* 0x000fda0004706670 */
[----:B------:R-:W-:Y:S05]  /*0080*/  @P0 EXIT ;  /* 0x000000000000094d */ /* 0x000fea0003800000 */
[----:B------:R-:W0:Y:S01]  /*0090*/  LDC.64 R4, c[0x0][0x388] ;  /* 0x0000e200ff047b82 */ /* 0x000e220000000a00 */
[C---:B------:R-:W-:Y:S01]  /*00a0*/  ISETP.GE.U32.AND P1, PT, R3.reuse, 0x10, PT ;  /* 0x000000100300780c */ /* 0x040fe20003f26070 */
[----:B------:R-:W1:Y:S01]  /*00b0*/  LDCU.64 UR4, c[0x0][0x358] ;  /* 0x00006b00ff0477ac */ /* 0x000e620008000a00 */
[----:B------:R-:W-:-:S04]  /*00c0*/  LOP3.LUT R8, R3, 0xf, RZ, 0xc0, !PT ;  /* 0x0000000f03087812 */ /* 0x000fc800078ec0ff */
[----:B------:R-:W-:Y:S01]  /*00d0*/  ISETP.NE.AND P0, PT, R8, RZ, PT ;  /* 0x000000ff0800720c */ /* 0x000fe20003f05270 */
[----:B------:R-:W2:Y:S01]  /*00e0*/  LDC.64 R6, c[0x0][0x380] ;  /* 0x0000e000ff067b82 */ /* 0x000ea20000000a00 */
[----:B0-----:R-:W-:-:S04]  /*00f0*/  IMAD.WIDE R4, R9, 0x4, R4 ;  /* 0x0000000409047825 */ /* 0x001fc800078e0204 */
[----:B--2---:R-:W-:Y:S01]  /*0100*/  IMAD.WIDE R6, R9, 0x4, R6 ;  /* 0x0000000409067825 */ /* 0x004fe200078e0206 */
[----:B-1----:R-:W-:Y:S06]  /*0110*/  @!P1 BRA `(.L_x_0) ;  /* 0x0000000000d49947 */ /* 0x002fec0003800000 */
[----:B------:R-:W-:-:S05]  /*0120*/  LOP3.LUT R0, R3, 0x7ffffff0, RZ, 0xc0, !PT ;  /* 0x7ffffff003007812 */ /* 0x000fca00078ec0ff */
[----:B------:R-:W-:-:S07]  /*0130*/  IMAD.MOV R0, RZ, RZ, -R0 ;  /* 0x000000ffff007224 */ /* 0x000fce00078e0a00 */
.L_x_1:
[----:B------:R-:W2:Y:S02]  /*0140*/  LDG.E R2, desc[UR4][R4.64] ;  /* 0x0000000404027981 */ /* 0x000ea4000c1e1900 */
[----:B0-2---:R-:W-:-:S05]  /*0150*/  VIADD R9, R2, 0x1 ;  /* 0x0000000102097836 */ /* 0x005fca0000000000 */
[----:B------:R0:W-:Y:S04]  /*0160*/  STG.E desc[UR4][R6.64], R9 ;  /* 0x0000000906007986 */ /* 0x0001e8000c101904 */
[----:B------:R-:W2:Y:S02]  /*0170*/  LDG.E R2, desc[UR4][R4.64] ;  /* 0x0000000404027981 */ /* 0x000ea4000c1e1900 */
[----:B--2---:R-:W-:-:S05]  /*0180*/  IADD3 R11, PT, PT, R2, 0x1, RZ ;  /* 0x00000001020b7810 */ /* 0x004fca0007ffe0ff */
[----:B------:R1:W-:Y:S04]  /*0190*/  STG.E desc[UR4][R6.64], R11 ;  /* 0x0000000b06007986 */ /* 0x0003e8000c101904 */
[----:B------:R-:W2:Y:S02]  /*01a0*/  LDG.E R2, desc[UR4][R4.64] ;  /* 0x0000000404027981 */ /* 0x000ea4000c1e1900 */
[----:B--2---:R-:W-:-:S05]  /*01b0*/  VIADD R13, R2, 0x1 ;  /* 0x00000001020d7836 */ /* 0x004fca0000000000 */
[----:B------:R2:W-:Y:S04]  /*01c0*/  STG.E desc[UR4][R6.64], R13 ;  /* 0x0000000d06007986 */ /* 0x0005e8000c101904 */
[----:B------:R-:W3:Y:S02]  /*01d0*/  LDG.E R2, desc[UR4][R4.64] ;  /* 0x0000000404027981 */ /* 0x000ee4000c1e1900 */
[----:B---3--:R-:W-:-:S05]  /*01e0*/  VIADD R15, R2, 0x1 ;  /* 0x00000001020f7836 */ /* 0x008fca0000000000 */
[----:B------:R3:W-:Y:S04]  /*01f0*/  STG.E desc[UR4][R6.64], R15 ;  /* 0x0000000f06007986 */ /* 0x0007e8000c101904 */
[----:B------:R-:W0:Y:S02]  /*0200*/  LDG.E R2, desc[UR4][R4.64] ;  /* 0x0000000404027981 */ /* 0x000e24000c1e1900 */
[----:B0-----:R-:W-:-:S05]  /*0210*/  IADD3 R9, PT, PT, R2, 0x1, RZ ;  /* 0x0000000102097810 */ /* 0x001fca0007ffe0ff */
[----:B------:R0:W-:Y:S04]  /*0220*/  STG.E desc[UR4][R6.64], R9 ;  /* 0x0000000906007986 */ /* 0x0001e8000c101904 */
[----:B------:R-:W1:Y:S02]  /*0230*/  LDG.E R2, desc[UR4][R4.64] ;  /* 0x0000000404027981 */ /* 0x000e64000c1e1900 */
[----:B-1----:R-:W-:-:S05]  /*0240*/  VIADD R11, R2, 0x1 ;  /* 0x00000001020b7836 */ /* 0x002fca0000000000 */
[----:B------:R1:W-:Y:S04]  /*0250*/  STG.E desc[UR4][R6.64], R11 ;  /* 0x0000000b06007986 */ /* 0x0003e8000c101904 */
[----:B------:R-:W2:Y:S02]  /*0260*/  LDG.E R2, desc[UR4][R4.64] ;  /* 0x0000000404027981 */ /* 0x000ea4000c1e1900 */
[----:B--2---:R-:W-:-:S05]  /*0270*/  VIADD R13, R2, 0x1 ;  /* 0x00000001020d7836 */ /* 0x004fca0000000000 */
[----:B------:R2:W-:Y:S04]  /*0280*/  STG.E desc[UR4][R6.64], R13 ;  /* 0x0000000d06007986 */ /* 0x0005e8000c101904 */
[----:B------:R-:W3:Y:S02]  /*0290*/  LDG.E R2, desc[UR4][R4.64] ;  /* 0x0000000404027981 */ /* 0x000ee4000c1e1900 */
[----:B---3--:R-:W-:-:S05]  /*02a0*/  IADD3 R15, PT, PT, R2, 0x1, RZ ;  /* 0x00000001020f7810 */ /* 0x008fca0007ffe0ff */
[----:B------:R3:W-:Y:S04]  /*02b0*/  STG.E desc[UR4][R6.64], R15 ;  /* 0x0000000f06007986 */ /* 0x0007e8000c101904 */
[----:B------:R-:W0:Y:S02]  /*02c0*/  LDG.E R2, desc[UR4][R4.64] ;  /* 0x0000000404027981 */ /* 0x000e24000c1e1900 */
[----:B0-----:R-:W-:-:S05]  /*02d0*/  VIADD R9, R2, 0x1 ;  /* 0x0000000102097836 */ /* 0x001fca0000000000 */
[----:B------:R0:W-:Y:S04]  /*02e0*/  STG.E desc[UR4][R6.64], R9 ;  /* 0x0000000906007986 */ /* 0x0001e8000c101904 */
[----:B------:R-:W1:Y:S02]  /*02f0*/  LDG.E R2, desc[UR4][R4.64] ;  /* 0x0000000404027981 */ /* 0x000e64000c1e1900 */
[----:B-1----:R-:W-:-:S05]  /*0300*/  VIADD R11, R2, 0x1 ;  /* 0x00000001020b7836 */ /* 0x002fca0000000000 */
[----:B------:R1:W-:Y:S04]  /*0310*/  STG.E desc[UR4][R6.64], R11 ;  /* 0x0000000b06007986 */ /* 0x0003e8000c101904 */
[----:B------:R-:W2:Y:S02]  /*0320*/  LDG.E R2, desc[UR4][R4.64] ;  /* 0x0000000404027981 */ /* 0x000ea4000c1e1900 */
[----:B--2---:R-:W-:-:S05]  /*0330*/  IADD3 R13, PT, PT, R2, 0x1, RZ ;  /* 0x00000001020d7810 */ /* 0x004fca0007ffe0ff */
[----:B------:R2:W-:Y:S04]  /*0340*/  STG.E desc[UR4][R6.64], R13 ;  /* 0x0000000d06007986 */ /* 0x0005e8000c101904 */
[----:B------:R-:W3:Y:S02]  /*0350*/  LDG.E R2, desc[UR4][R4.64] ;  /* 0x0000000404027981 */ /* 0x000ee4000c1e1900 */
[----:B---3--:R-:W-:-:S05]  /*0360*/  VIADD R15, R2, 0x1 ;  /* 0x00000001020f7836 */ /* 0x008fca0000000000 */
[----:B------:R3:W-:Y:S04]  /*0370*/  STG.E desc[UR4][R6.64], R15 ;  /* 0x0000000f06007986 */ /* 0x0007e8000c101904 */
[----:B------:R-:W0:Y:S02]  /*0380*/  LDG.E R2, desc[UR4][R4.64] ;  /* 0x0000000404027981 */ /* 0x000e24000c1e1900 */
[----:B0-----:R-:W-:-:S05]  /*0390*/  VIADD R9, R2, 0x1 ;  /* 0x0000000102097836 */ /* 0x001fca0000000000 */
[----:B------:R0:W-:Y:S04]  /*03a0*/  STG.E desc[UR4][R6.64], R9 ;  /* 0x0000000906007986 */ /* 0x0001e8000c101904 */
[----:B------:R-:W1:Y:S02]  /*03b0*/  LDG.E R2, desc[UR4][R4.64] ;  /* 0x0000000404027981 */ /* 0x000e64000c1e1900 */
[----:B-1----:R-:W-:-:S05]  /*03c0*/  IADD3 R11, PT, PT, R2, 0x1, RZ ;  /* 0x00000001020b7810 */ /* 0x002fca0007ffe0ff */
[----:B------:R0:W-:Y:S04]  /*03d0*/  STG.E desc[UR4][R6.64], R11 ;  /* 0x0000000b06007986 */ /* 0x0001e8000c101904 */
[----:B------:R-:W2:Y:S01]  /*03e0*/  LDG.E R2, desc[UR4][R4.64] ;  /* 0x0000000404027981 */ /* 0x000ea2000c1e1900 */
[----:B------:R-:W-:Y:S01]  /*03f0*/  IADD3 R0, PT, PT, R0, 0x10, RZ ;  /* 0x0000001000007810 */ /* 0x000fe20007ffe0ff */
[----:B--2---:R-:W-:-:S05]  /*0400*/  VIADD R13, R2, 0x1 ;  /* 0x00000001020d7836 */ /* 0x004fca0000000000 */
[----:B------:R0:W-:Y:S04]  /*0410*/  STG.E desc[UR4][R6.64], R13 ;  /* 0x0000000d06007986 */ /* 0x0001e8000c101904 */
[----:B------:R-:W3:Y:S01]  /*0420*/  LDG.E R2, desc[UR4][R4.64] ;  /* 0x0000000404027981 */ /* 0x000ee2000c1e1900 */
[----:B------:R-:W-:Y:S01]  /*0430*/  ISETP.NE.AND P1, PT, R0, RZ, PT ;  /* 0x000000ff0000720c */ /* 0x000fe20003f25270 */
[----:B---3--:R-:W-:-:S05]  /*0440*/  VIADD R15, R2, 0x1 ;  /* 0x00000001020f7836 */ /* 0x008fca0000000000 */
[----:B------:R0:W-:Y:S07]  /*0450*/  STG.E desc[UR4][R6.64], R15 ;  /* 0x0000000f06007986 */ /* 0x0001ee000c101904 */
[----:B------:R-:W-:Y:S05]  /*0460*/  @P1 BRA `(.L_x_1) ;  /* 0xfffffffc00341947 */ /* 0x000fea000383ffff */
.L_x_0:
[----:B------:R-:W-:Y:S05]  /*0470*/  @!P0 EXIT ;  /* 0x000000000000894d */ /* 0x000fea0003800000 */
[----:B------:R-:W-:Y:S02]  /*0480*/  ISETP.GE.U32.AND P0, PT, R8, 0x8, PT ;  /* 0x000000080800780c */ /* 0x000fe40003f06070 */
[----:B------:R-:W-:-:S04]  /*0490*/  LOP3.LUT R2, R3, 0x7, RZ, 0xc0, !PT ;  /* 0x0000000703027812 */ /* 0x000fc800078ec0ff */
[----:B------:R-:W-:-:S07]  /*04a0*/  ISETP.NE.AND P1, PT, R2, RZ, PT ;  /* 0x000000ff0200720c */ /* 0x000fce0003f25270 */
[----:B------:R-:W-:Y:S06]  /*04b0*/  @!P0 BRA `(.L_x_2) ;  /* 0x0000000000608947 */ /* 0x000fec0003800000 */
[----:B------:R-:W0:Y:S02]  /*04c0*/  LDG.E R0, desc[UR4][R4.64] ;  /* 0x0000000404007981 */ /* 0x000e24000c1e1900 */
[----:B0-----:R-:W-:-:S05]  /*04d0*/  VIADD R9, R0, 0x1 ;  /* 0x0000000100097836 */ /* 0x001fca0000000000 */
[----:B------:R0:W-:Y:S04]  /*04e0*/  STG.E desc[UR4][R6.64], R9 ;  /* 0x0000000906007986 */ /* 0x0001e8000c101904 */
[----:B------:R-:W2:Y:S02]  /*04f0*/  LDG.E R0, desc[UR4][R4.64] ;  /* 0x0000000404007981 */ /* 0x000ea4000c1e1900 */
[----:B--2---:R-:W-:-:S05]  /*0500*/  VIADD R11, R0, 0x1 ;  /* 0x00000001000b7836 */ /* 0x004fca0000000000 */
        /* <DEDUP_REMOVED lines=13> */
[----:B------:R-:W2:Y:S02]  /*05e0*/  LDG.E R0, desc[UR4][R4.64] ;  /* 0x0000000404007981 */ /* 0x000ea4000c1e1900 */
[----:B--2---:R-:W-:-:S05]  /*05f0*/  VIADD R13, R0, 0x1 ;  /* 0x00000001000d7836 */ /* 0x004fca0000000000 */
[----:B------:R4:W-:Y:S04]  /*0600*/  STG.E desc[UR4][R6.64], R13 ;  /* 0x0000000d06007986 */ /* 0x0009e8000c101904 */
[----:B------:R-:W3:Y:S02]  /*0610*/  LDG.E R0, desc[UR4][R4.64] ;  /* 0x0000000404007981 */ /* 0x000ee4000c1e1900 */
[----:B---3--:R-:W-:-:S05]  /*0620*/  VIADD R15, R0, 0x1 ;  /* 0x00000001000f7836 */ /* 0x008fca0000000000 */
[----:B------:R4:W-:Y:S02]  /*0630*/  STG.E desc[UR4][R6.64], R15 ;  /* 0x0000000f06007986 */ /* 0x0009e4000c101904 */
.L_x_2:
[----:B------:R-:W-:Y:S05]  /*0640*/  @!P1 EXIT ;  /* 0x000000000000994d */ /* 0x000fea0003800000 */
[----:B------:R-:W-:Y:S02]  /*0650*/  ISETP.GE.U32.AND P0, PT, R2, 0x4, PT ;  /* 0x000000040200780c */ /* 0x000fe40003f06070 */
[----:B------:R-:W-:-:S04]  /*0660*/  LOP3.LUT R3, R3, 0x3, RZ, 0xc0, !PT ;  /* 0x0000000303037812 */ /* 0x000fc800078ec0ff */
[----:B------:R-:W-:-:S07]  /*0670*/  ISETP.NE.AND P1, PT, R3, RZ, PT ;  /* 0x000000ff0300720c */ /* 0x000fce0003f25270 */
[----:B------:R-:W-:Y:S06]  /*0680*/  @!P0 BRA `(.L_x_3) ;  /* 0x0000000000308947 */ /* 0x000fec0003800000 */
[----:B------:R-:W0:Y:S02]  /*0690*/  LDG.E R0, desc[UR4][R4.64] ;  /* 0x0000000404007981 */ /* 0x000e24000c1e1900 */
[----:B0---4-:R-:W-:-:S05]  /*06a0*/  IADD3 R9, PT, PT, R0, 0x1, RZ ;  /* 0x0000000100097810 */ /* 0x011fca0007ffe0ff */
[----:B------:R1:W-:Y:S04]  /*06b0*/  STG.E desc[UR4][R6.64], R9 ;  /* 0x0000000906007986 */ /* 0x0003e8000c101904 */
[----:B------:R-:W2:Y:S02]  /*06c0*/  LDG.E R0, desc[UR4][R4.64] ;  /* 0x0000000404007981 */ /* 0x000ea4000c1e1900 */
[----:B--2---:R-:W-:-:S05]  /*06d0*/  VIADD R11, R0, 0x1 ;  /* 0x00000001000b7836 */ /* 0x004fca0000000000 */
[----:B------:R1:W-:Y:S04]  /*06e0*/  STG.E desc[UR4][R6.64], R11 ;  /* 0x0000000b06007986 */ /* 0x0003e8000c101904 */
[----:B------:R-:W2:Y:S02]  /*06f0*/  LDG.E R0, desc[UR4][R4.64] ;  /* 0x0000000404007981 */ /* 0x000ea4000c1e1900 */
[----:B--2---:R-:W-:-:S05]  /*0700*/  IADD3 R13, PT, PT, R0, 0x1, RZ ;  /* 0x00000001000d7810 */ /* 0x004fca0007ffe0ff */
[----:B------:R1:W-:Y:S04]  /*0710*/  STG.E desc[UR4][R6.64], R13 ;  /* 0x0000000d06007986 */ /* 0x0003e8000c101904 */
[----:B------:R-:W2:Y:S02]  /*0720*/  LDG.E R0, desc[UR4][R4.64] ;  /* 0x0000000404007981 */ /* 0x000ea4000c1e1900 */
[----:B--2---:R-:W-:-:S05]  /*0730*/  VIADD R15, R0, 0x1 ;  /* 0x00000001000f7836 */ /* 0x004fca0000000000 */
[----:B------:R1:W-:Y:S02]  /*0740*/  STG.E desc[UR4][R6.64], R15 ;  /* 0x0000000f06007986 */ /* 0x0003e4000c101904 */
.L_x_3:
[----:B------:R-:W-:Y:S05]  /*0750*/  @!P1 EXIT ;  /* 0x000000000000994d */ /* 0x000fea0003800000 */
[----:B------:R-:W-:-:S07]  /*0760*/  IADD3 R3, PT, PT, -R3, RZ, RZ ;  /* 0x000000ff03037210 */ /* 0x000fce0007ffe1ff */
.L_x_4:
[----:B------:R-:W0:Y:S01]  /*0770*/  LDG.E R0, desc[UR4][R4.64] ;  /* 0x0000000404007981 */ /* 0x000e22000c1e1900 */
[----:B------:R-:W-:-:S04]  /*0780*/  IADD3 R3, PT, PT, R3, 0x1, RZ ;  /* 0x0000000103037810 */ /* 0x000fc80007ffe0ff */
[----:B------:R-:W-:Y:S01]  /*0790*/  ISETP.NE.AND P0, PT, R3, RZ, PT ;  /* 0x000000ff0300720c */ /* 0x000fe20003f05270 */
[----:B012-4-:R-:W-:-:S05]  /*07a0*/  VIADD R9, R0, 0x1 ;  /* 0x0000000100097836 */ /* 0x017fca0000000000 */
[----:B------:R2:W-:Y:S07]  /*07b0*/  STG.E desc[UR4][R6.64], R9 ;  /* 0x0000000906007986 */ /* 0x0005ee000c101904 */
[----:B------:R-:W-:Y:S05]  /*07c0*/  @P0 BRA `(.L_x_4) ;  /* 0xfffffffc00e80947 */ /* 0x000fea000383ffff */
[----:B------:R-:W-:Y:S05]  /*07d0*/  EXIT ;  /* 0x000000000000794d */ /* 0x000fea0003800000 */
.L_x_5:
[----:B------:R-:W-:-:S00]  /*07e0*/  BRA `(.L_x_5) ;  /* 0xfffffffc00fc7947 */ /* 0x000fc0000383ffff */
[----:B------:R-:W-:-:S00]  /*07f0*/  NOP ;  /* 0x0000000000007918 */ /* 0x000fc00000000000 */
        /* <DEDUP_REMOVED lines=8> */
.L_x_6:


//--------------------- .nv.shared.reserved.0     --------------------------
	.section	.nv.shared.reserved.0,"aw",@nobits
	.weak		__nv_reservedSMEM_offset_0_alias
	.size		__nv_reservedSMEM_offset_0_alias, 0, 64
	.other		__nv_reservedSMEM_offset_0_alias,@"STO_CUDA_RESERVED_SHARED STV_DEFAULT"
__nv_reservedSMEM_offset_0_alias:
	.zero		0
	.zero		64


//--------------------- .nv.constant0._Z9incKernelPiS_ii --------------------------
	.section	.nv.constant0._Z9incKernelPiS_ii,"a",@progbits
	.sectionflags	@""
	.align	4
.nv.constant0._Z9incKernelPiS_ii:
	.zero		920


//--------------------- SYMBOLS --------------------------

	.type		.nv.reservedSmem.offset0,@object
	.size		.nv.reservedSmem.offset0,0x4
